	.headerflags	@"EF_CUDA_TEXMODE_UNIFIED EF_CUDA_64BIT_ADDRESS EF_CUDA_ACCELERATORS EF_CUDA_SM90 EF_CUDA_VIRTUAL_SM(EF_CUDA_SM90)"
	.elftype	@"ET_EXEC"


//--------------------- .nv.info                  --------------------------
	.section	.nv.info,"",@"SHT_CUDA_INFO"
	.align	4


	//----- nvinfo : EIATTR_REGCOUNT
	.align		4
        /*0000*/ 	.byte	0x04, 0x2f
        /*0002*/ 	.short	(.L_3 - .L_2)
	.align		4
.L_2:
        /*0004*/ 	.word	index@(triton_poi_fused__native_batch_norm_legit_no_training__prelu_kernel_add_12)
        /*0008*/ 	.word	0x0000001c


	//----- nvinfo : EIATTR_MIN_STACK_SIZE
	.align		4
.L_3:
        /*000c*/ 	.byte	0x04, 0x12
        /*000e*/ 	.short	(.L_5 - .L_4)
	.align		4
.L_4:
        /*0010*/ 	.word	index@(triton_poi_fused__native_batch_norm_legit_no_training__prelu_kernel_add_12)
        /*0014*/ 	.word	0x00000000


	//----- nvinfo : EIATTR_FRAME_SIZE
	.align		4
.L_5:
        /*0018*/ 	.byte	0x04, 0x11
        /*001a*/ 	.short	(.L_7 - .L_6)
	.align		4
.L_6:
        /*001c*/ 	.word	index@(triton_poi_fused__native_batch_norm_legit_no_training__prelu_kernel_add_12)
        /*0020*/ 	.word	0x00000000


	//----- nvinfo : EIATTR_MIN_STACK_SIZE
	.align		4
.L_7:
        /*0024*/ 	.byte	0x04, 0x12
        /*0026*/ 	.short	(.L_9 - .L_8)
	.align		4
.L_8:
        /*0028*/ 	.word	index@(triton_poi_fused__native_batch_norm_legit_no_training__prelu_kernel_add_12)
        /*002c*/ 	.word	0x00000000
.L_9:


//--------------------- .nv.info.triton_poi_fused__native_batch_norm_legit_no_training__prelu_kernel_add_12 --------------------------
	.section	.nv.info.triton_poi_fused__native_batch_norm_legit_no_training__prelu_kernel_add_12,"",@"SHT_CUDA_INFO"
	.sectionflags	@""
	.align	4


	//----- nvinfo : EIATTR_CUDA_API_VERSION
	.align		4
        /*0000*/ 	.byte	0x04, 0x37
        /*0002*/ 	.short	(.L_11 - .L_10)
.L_10:
        /*0004*/ 	.word	0x0000007c


	//----- nvinfo : EIATTR_KPARAM_INFO
	.align		4
.L_11:
        /*0008*/ 	.byte	0x04, 0x17
        /*000a*/ 	.short	(.L_13 - .L_12)
.L_12:
        /*000c*/ 	.word	0x00000000
        /*0010*/ 	.short	0x0009
        /*0012*/ 	.short	0x0044
        /*0014*/ 	.byte	0x00, 0xf0, 0x11, 0x00


	//----- nvinfo : EIATTR_KPARAM_INFO
	.align		4
.L_13:
        /*0018*/ 	.byte	0x04, 0x17
        /*001a*/ 	.short	(.L_15 - .L_14)
.L_14:
        /*001c*/ 	.word	0x00000000
        /*0020*/ 	.short	0x0008
        /*0022*/ 	.short	0x0040
        /*0024*/ 	.byte	0x00, 0xf0, 0x11, 0x00


	//----- nvinfo : EIATTR_KPARAM_INFO
	.align		4
.L_15:
        /*0028*/ 	.byte	0x04, 0x17
        /*002a*/ 	.short	(.L_17 - .L_16)
.L_16:
        /*002c*/ 	.word	0x00000000
        /*0030*/ 	.short	0x0007
        /*0032*/ 	.short	0x0038
        /*0034*/ 	.byte	0x00, 0xf4, 0x21, 0x00


	//----- nvinfo : EIATTR_KPARAM_INFO
	.align		4
.L_17:
        /*0038*/ 	.byte	0x04, 0x17
        /*003a*/ 	.short	(.L_19 - .L_18)
.L_18:
        /*003c*/ 	.word	0x00000000
        /*0040*/ 	.short	0x0006
        /*0042*/ 	.short	0x0030
        /*0044*/ 	.byte	0x00, 0xf4, 0x21, 0x00


	//----- nvinfo : EIATTR_KPARAM_INFO
	.align		4
.L_19:
        /*0048*/ 	.byte	0x04, 0x17
        /*004a*/ 	.short	(.L_21 - .L_20)
.L_20:
        /*004c*/ 	.word	0x00000000
        /*0050*/ 	.short	0x0005
        /*0052*/ 	.short	0x0028
        /*0054*/ 	.byte	0x00, 0xf4, 0x21, 0x00


	//----- nvinfo : EIATTR_KPARAM_INFO
	.align		4
.L_21:
        /*0058*/ 	.byte	0x04, 0x17
        /*005a*/ 	.short	(.L_23 - .L_22)
.L_22:
        /*005c*/ 	.word	0x00000000
        /*0060*/ 	.short	0x0004
        /*0062*/ 	.short	0x0020
        /*0064*/ 	.byte	0x00, 0xf4, 0x21, 0x00


	//----- nvinfo : EIATTR_KPARAM_INFO
	.align		4
.L_23:
        /*0068*/ 	.byte	0x04, 0x17
        /*006a*/ 	.short	(.L_25 - .L_24)
.L_24:
        /*006c*/ 	.word	0x00000000
        /*0070*/ 	.short	0x0003
        /*0072*/ 	.short	0x0018
        /*0074*/ 	.byte	0x00, 0xf4, 0x21, 0x00


	//----- nvinfo : EIATTR_KPARAM_INFO
	.align		4
.L_25:
        /*0078*/ 	.byte	0x04, 0x17
        /*007a*/ 	.short	(.L_27 - .L_26)
.L_26:
        /*007c*/ 	.word	0x00000000
        /*0080*/ 	.short	0x0002
        /*0082*/ 	.short	0x0010
        /*0084*/ 	.byte	0x00, 0xf4, 0x21, 0x00


	//----- nvinfo : EIATTR_KPARAM_INFO
	.align		4
.L_27:
        /*0088*/ 	.byte	0x04, 0x17
        /*008a*/ 	.short	(.L_29 - .L_28)
.L_28:
        /*008c*/ 	.word	0x00000000
        /*0090*/ 	.short	0x0001
        /*0092*/ 	.short	0x0008
        /*0094*/ 	.byte	0x00, 0xf4, 0x21, 0x00


	//----- nvinfo : EIATTR_KPARAM_INFO
	.align		4
.L_29:
        /*0098*/ 	.byte	0x04, 0x17
        /*009a*/ 	.short	(.L_31 - .L_30)
.L_30:
        /*009c*/ 	.word	0x00000000
        /*00a0*/ 	.short	0x0000
        /*00a2*/ 	.short	0x0000
        /*00a4*/ 	.byte	0x00, 0xf4, 0x21, 0x00


	//----- nvinfo : EIATTR_SPARSE_MMA_MASK
	.align		4
.L_31:
        /*00a8*/ 	.byte	0x03, 0x50
        /*00aa*/ 	.short	0x0000


	//----- nvinfo : EIATTR_MAXREG_COUNT
	.align		4
        /*00ac*/ 	.byte	0x03, 0x1b
        /*00ae*/ 	.short	0x00ff


	//----- nvinfo : EIATTR_EXIT_INSTR_OFFSETS
	.align		4
        /*00b0*/ 	.byte	0x04, 0x1c
        /*00b2*/ 	.short	(.L_33 - .L_32)


	//   ....[0]....
.L_32:
        /*00b4*/ 	.word	0x00000550


	//   ....[1]....
        /*00b8*/ 	.word	0x00000570


	//----- nvinfo : EIATTR_REQNTID
	.align		4
.L_33:
        /*00bc*/ 	.byte	0x04, 0x10
        /*00be*/ 	.short	(.L_35 - .L_34)
.L_34:
        /*00c0*/ 	.word	0x00000080
        /*00c4*/ 	.word	0x00000001
        /*00c8*/ 	.word	0x00000001


	//----- nvinfo : EIATTR_CBANK_PARAM_SIZE
	.align		4
.L_35:
        /*00cc*/ 	.byte	0x03, 0x19
        /*00ce*/ 	.short	0x0048


	//----- nvinfo : EIATTR_PARAM_CBANK
	.align		4
        /*00d0*/ 	.byte	0x04, 0x0a
        /*00d2*/ 	.short	(.L_37 - .L_36)
	.align		4
.L_36:
        /*00d4*/ 	.word	index@(.nv.constant0.triton_poi_fused__native_batch_norm_legit_no_training__prelu_kernel_add_12)
        /*00d8*/ 	.short	0x0210
        /*00da*/ 	.short	0x0048


	//----- nvinfo : EIATTR_SW_WAR
	.align		4
.L_37:
        /*00dc*/ 	.byte	0x04, 0x36
        /*00de*/ 	.short	(.L_39 - .L_38)
.L_38:
        /*00e0*/ 	.word	0x00000008
.L_39:


//--------------------- .nv.callgraph             --------------------------
	.section	.nv.callgraph,"",@"SHT_CUDA_CALLGRAPH"
	.align	4
	.sectionentsize	8
	.align		4
        /*0000*/ 	.word	0x00000000
	.align		4
        /*0004*/ 	.word	0xffffffff
	.align		4
        /*0008*/ 	.word	0x00000000
	.align		4
        /*000c*/ 	.word	0xfffffffe
	.align		4
        /*0010*/ 	.word	0x00000000
	.align		4
        /*0014*/ 	.word	0xfffffffd
	.align		4
        /*0018*/ 	.word	0x00000000
	.align		4
        /*001c*/ 	.word	0xfffffffc


//--------------------- .nv.constant4             --------------------------
	.section	.nv.constant4,"a",@progbits
	.align	8
	.align		8
.nv.constant4:
        /*0000*/ 	.dword	_$_str
	.align		8
        /*0008*/ 	.dword	_$_str_$_2


//--------------------- .text.triton_poi_fused__native_batch_norm_legit_no_training__prelu_kernel_add_12 --------------------------
	.section	.text.triton_poi_fused__native_batch_norm_legit_no_training__prelu_kernel_add_12,"ax",@progbits
	.sectionflags	@"SHF_BARRIERS=1"
	.align	128
        .global         triton_poi_fused__native_batch_norm_legit_no_training__prelu_kernel_add_12
        .type           triton_poi_fused__native_batch_norm_legit_no_training__prelu_kernel_add_12,@function
        .size           triton_poi_fused__native_batch_norm_legit_no_training__prelu_kernel_add_12,(.L_x_1 - triton_poi_fused__native_batch_norm_legit_no_training__prelu_kernel_add_12)
        .other          triton_poi_fused__native_batch_norm_legit_no_training__prelu_kernel_add_12,@"STO_CUDA_ENTRY STV_DEFAULT"
triton_poi_fused__native_batch_norm_legit_no_training__prelu_kernel_add_12:
.text.triton_poi_fused__native_batch_norm_legit_no_training__prelu_kernel_add_12:
[----:B------:R-:W0:Y:S01]  /*0000*/  LDC R1, c[0x0][0x28] ;  /* 0x00000a00ff017b82 */ /* 0x000e220000000800 */
[----:B------:R-:W1:Y:S07]  /*0010*/  S2R R15, SR_CTAID.X ;  /* 0x00000000000f7919 */ /* 0x000e6e0000002500 */
[----:B------:R-:W2:Y:S01]  /*0020*/  LDC.64 R12, c[0x0][0x220] ;  /* 0x00008800ff0c7b82 */ /* 0x000ea20000000a00 */
[----:B------:R-:W-:Y:S01]  /*0030*/  CS2R R8, SRZ ;  /* 0x0000000000087805 */ /* 0x000fe2000001ff00 */
[----:B------:R-:W-:Y:S01]  /*0040*/  ULDC.64 UR6, c[0x0][0x208] ;  /* 0x0000820000067ab9 */ /* 0x000fe20000000a00 */
[----:B------:R-:W3:Y:S01]  /*0050*/  S2R R14, SR_TID.X ;  /* 0x00000000000e7919 */ /* 0x000ee20000002100 */
[----:B------:R-:W4:Y:S04]  /*0060*/  S2R R17, SR_CTAID.Y ;  /* 0x0000000000117919 */ /* 0x000f280000002600 */
[----:B------:R-:W5:Y:S08]  /*0070*/  LDC.64 R18, c[0x0][0x210] ;  /* 0x00008400ff127b82 */ /* 0x000f700000000a00 */
[----:B------:R-:W4:Y:S08]  /*0080*/  LDC.64 R6, c[0x0][0x218] ;  /* 0x00008600ff067b82 */ /* 0x000f300000000a00 */
[----:B------:R-:W5:Y:S01]  /*0090*/  LDC.64 R2, c[0x0][0x228] ;  /* 0x00008a00ff027b82 */ /* 0x000f620000000a00 */
[C---:B-1----:R-:W-:Y:S01]  /*00a0*/  ISETP.GE.AND P0, PT, R15.reuse, 0x2, PT ;  /* 0x000000020f00780c */ /* 0x042fe20003f06270 */
[----:B--2---:R-:W-:-:S06]  /*00b0*/  IMAD.WIDE R12, R15, 0x4, R12 ;  /* 0x000000040f0c7825 */ /* 0x004fcc00078e020c */
[----:B------:R-:W1:Y:S06]  /*00c0*/  LDC.64 R4, c[0x0][0x230] ;  /* 0x00008c00ff047b82 */ /* 0x000e6c0000000a00 */
[----:B------:R2:W2:Y:S01]  /*00d0*/  @!P0 LDG.E.EL R9, desc[UR6][R12.64] ;  /* 0x000000060c098981 */ /* 0x0004a2000c2e1900 */
[----:B---3--:R-:W-:Y:S01]  /*00e0*/  LOP3.LUT R10, R14, 0x7f, RZ, 0xc0, !PT ;  /* 0x0000007f0e0a7812 */ /* 0x008fe200078ec0ff */
[----:B0---4-:R-:W-:Y:S02]  /*00f0*/  IMAD.WIDE R22, R15, 0x4, R6 ;  /* 0x000000040f167825 */ /* 0x011fe400078e0206 */
[----:B------:R-:W0:Y:S01]  /*0100*/  LDC.64 R6, c[0x0][0x238] ;  /* 0x00008e00ff067b82 */ /* 0x000e220000000a00 */
[----:B------:R-:W-:-:S04]  /*0110*/  PRMT R0, R10, 0x6540, R17 ;  /* 0x000065400a007816 */ /* 0x000fc80000000011 */
[----:B------:R-:W-:Y:S01]  /*0120*/  LEA R21, R0, R15, 0x1 ;  /* 0x0000000f00157211 */ /* 0x000fe200078e08ff */
[----:B------:R-:W-:-:S03]  /*0130*/  IMAD.MOV.U32 R0, RZ, RZ, RZ ;  /* 0x000000ffff007224 */ /* 0x000fc600078e00ff */
[----:B------:R-:W-:Y:S01]  /*0140*/  IADD3 R11, R21, 0x100, RZ ;  /* 0x00000100150b7810 */ /* 0x000fe20007ffe0ff */
[----:B-----5:R-:W-:-:S04]  /*0150*/  IMAD.WIDE R20, R21, 0x4, R18 ;  /* 0x0000000415147825 */ /* 0x020fc800078e0212 */
[----:B--2---:R-:W-:Y:S01]  /*0160*/  IMAD.WIDE R12, R11, 0x4, R18 ;  /* 0x000000040b0c7825 */ /* 0x004fe200078e0212 */
[----:B------:R-:W-:Y:S01]  /*0170*/  HFMA2.MMA R11, -RZ, RZ, 0, 0 ;  /* 0x00000000ff0b7435 */ /* 0x000fe200000001ff */
[----:B------:R0:W2:Y:S01]  /*0180*/  @!P0 LDG.E.EL R8, desc[UR6][R20.64] ;  /* 0x0000000614088981 */ /* 0x0000a2000c2e1900 */
[----:B------:R-:W-:Y:S02]  /*0190*/  CS2R R18, SRZ ;  /* 0x0000000000127805 */ /* 0x000fe4000001ff00 */
[----:B------:R-:W-:Y:S01]  /*01a0*/  MOV R16, RZ ;  /* 0x000000ff00107202 */ /* 0x000fe20000000f00 */
[----:B------:R3:W4:Y:S01]  /*01b0*/  @!P0 LDG.E.EL R0, desc[UR6][R12.64] ;  /* 0x000000060c008981 */ /* 0x000722000c2e1900 */
[----:B------:R-:W-:-:S04]  /*01c0*/  IMAD.WIDE R2, R15, 0x4, R2 ;  /* 0x000000040f027825 */ /* 0x000fc800078e0202 */
[----:B------:R-:W2:Y:S01]  /*01d0*/  @!P0 LDG.E.EL R11, desc[UR6][R22.64] ;  /* 0x00000006160b8981 */ /* 0x000ea2000c2e1900 */
[C---:B-1----:R-:W-:Y:S02]  /*01e0*/  IMAD.WIDE R24, R15.reuse, 0x4, R4 ;  /* 0x000000040f187825 */ /* 0x042fe400078e0204 */
[----:B------:R-:W1:Y:S01]  /*01f0*/  LDC.64 R4, c[0x0][0x240] ;  /* 0x00009000ff047b82 */ /* 0x000e620000000a00 */
[----:B------:R5:W4:Y:S04]  /*0200*/  @!P0 LDG.E.EL R19, desc[UR6][R2.64] ;  /* 0x0000000602138981 */ /* 0x000b28000c2e1900 */
[----:B------:R-:W4:Y:S01]  /*0210*/  @!P0 LDG.E.EL R16, desc[UR6][R24.64] ;  /* 0x0000000618108981 */ /* 0x000f22000c2e1900 */
[----:B0-----:R-:W-:-:S05]  /*0220*/  IMAD.WIDE R20, R15, 0x4, R6 ;  /* 0x000000040f147825 */ /* 0x001fca00078e0206 */
[----:B------:R-:W4:Y:S01]  /*0230*/  @!P0 LDG.E.EL R18, desc[UR6][R20.64] ;  /* 0x0000000614128981 */ /* 0x000f22000c2e1900 */
[----:B------:R-:W-:Y:S01]  /*0240*/  IMAD.SHL.U32 R6, R14, 0x2, RZ ;  /* 0x000000020e067824 */ /* 0x000fe200078e00ff */
[----:B---3--:R-:W-:-:S04]  /*0250*/  SHF.R.S32.HI R12, RZ, 0x17, R17 ;  /* 0x00000017ff0c7819 */ /* 0x008fc80000011411 */
[----:B------:R-:W-:Y:S02]  /*0260*/  LOP3.LUT R6, R6, 0xfe, RZ, 0xc0, !PT ;  /* 0x000000fe06067812 */ /* 0x000fe400078ec0ff */
[----:B------:R-:W-:Y:S02]  /*0270*/  SGXT R12, R12, 0x1 ;  /* 0x000000010c0c781a */ /* 0x000fe40000000200 */
[----:B------:R-:W-:-:S04]  /*0280*/  PRMT R17, R6, 0x6540, R17 ;  /* 0x0000654006117816 */ /* 0x000fc80000000011 */
[----:B------:R-:W-:-:S04]  /*0290*/  LEA.HI R12, R12, R17, RZ, 0x8 ;  /* 0x000000110c0c7211 */ /* 0x000fc800078f40ff */
[C---:B-----5:R-:W-:Y:S02]  /*02a0*/  LOP3.LUT R2, R12.reuse, 0xffffff00, RZ, 0xc0, !PT ;  /* 0xffffff000c027812 */ /* 0x060fe400078ec0ff */
[----:B------:R-:W-:Y:S02]  /*02b0*/  SHF.L.U32 R12, R12, 0x1, RZ ;  /* 0x000000010c0c7819 */ /* 0x000fe400000006ff */
[----:B------:R-:W-:Y:S02]  /*02c0*/  IADD3 R2, R17, -R2, RZ ;  /* 0x8000000211027210 */ /* 0x000fe40007ffe0ff */
[----:B------:R-:W-:-:S03]  /*02d0*/  LOP3.LUT R7, R12, 0xfffffe00, RZ, 0xc0, !PT ;  /* 0xfffffe000c077812 */ /* 0x000fc600078ec0ff */
[----:B------:R-:W-:-:S05]  /*02e0*/  IMAD R2, R15, 0x100, R2 ;  /* 0x000001000f027824 */ /* 0x000fca00078e0202 */
[----:B------:R-:W-:Y:S02]  /*02f0*/  IADD3 R7, R2, R7, RZ ;  /* 0x0000000702077210 */ /* 0x000fe40007ffe0ff */
[----:B------:R-:W-:-:S03]  /*0300*/  CS2R R2, SRZ ;  /* 0x0000000000027805 */ /* 0x000fc6000001ff00 */
[----:B-1----:R-:W-:-:S05]  /*0310*/  IMAD.WIDE R4, R7, 0x4, R4 ;  /* 0x0000000407047825 */ /* 0x002fca00078e0204 */
[----:B------:R0:W3:Y:S01]  /*0320*/  @!P0 LDG.E.EL.64 R2, desc[UR6][R4.64] ;  /* 0x0000000604028981 */ /* 0x0000e2000c2e1b00 */
[----:B------:R-:W-:Y:S01]  /*0330*/  HFMA2.MMA R13, -RZ, RZ, 1.625, 0 ;  /* 0x3e800000ff0d7435 */ /* 0x000fe200000001ff */
[----:B------:R-:W1:Y:S01]  /*0340*/  S2UR UR5, SR_CgaCtaId ;  /* 0x00000000000579c3 */ /* 0x000e620000008800 */
[----:B------:R-:W-:Y:S02]  /*0350*/  UMOV UR4, 0x400 ;  /* 0x0000040000047882 */ /* 0x000fe40000000000 */
[----:B-1----:R-:W-:-:S06]  /*0360*/  UPRMT UR4, UR5, 0x654, UR4 ;  /* 0x0000065405047896 */ /* 0x002fcc0008000004 */
[----:B------:R-:W-:Y:S02]  /*0370*/  LEA R10, R10, UR4, 0x2 ;  /* 0x000000040a0a7c11 */ /* 0x000fe4000f8e10ff */
[----:B------:R-:W-:Y:S01]  /*0380*/  LEA R6, R6, UR4, 0x2 ;  /* 0x0000000406067c11 */ /* 0x000fe2000f8e10ff */
[----:B------:R-:W-:-:S04]  /*0390*/  FADD R9, R9, 9.9999997473787516356e-06 ;  /* 0x3727c5ac09097421 */ /* 0x000fc80000000000 */
[----:B------:R-:W1:Y:S02]  /*03a0*/  MUFU.SQRT R12, R9 ;  /* 0x00000009000c7308 */ /* 0x000e640000002000 */
[C---:B-1----:R-:W-:Y:S02]  /*03b0*/  FSETP.GT.AND P1, PT, R12.reuse, 8.50705917302346158658e+37, PT ;  /* 0x7e8000000c00780b */ /* 0x042fe40003f24000 */
[----:B------:R-:W-:Y:S02]  /*03c0*/  FSETP.GEU.AND P2, PT, R12, 1.175494350822287508e-38, PT ;  /* 0x008000000c00780b */ /* 0x000fe40003f4e000 */
[----:B------:R-:W-:Y:S01]  /*03d0*/  FSEL R13, R13, 1, P1 ;  /* 0x3f8000000d0d7808 */ /* 0x000fe20000800000 */
[C---:B--2---:R-:W-:Y:S01]  /*03e0*/  FADD R8, -R11.reuse, R8 ;  /* 0x000000080b087221 */ /* 0x044fe20000000100 */
[----:B----4-:R-:W-:-:S07]  /*03f0*/  FADD R0, -R11, R0 ;  /* 0x000000000b007221 */ /* 0x010fce0000000100 */
[----:B------:R-:W-:Y:S02]  /*0400*/  @P1 FMUL R12, R12, 0.25 ;  /* 0x3e8000000c0c1820 */ /* 0x000fe40000400000 */
[----:B------:R-:W-:Y:S02]  /*0410*/  @!P2 FMUL R13, R13, 16777216 ;  /* 0x4b8000000d0da820 */ /* 0x000fe40000400000 */
[----:B------:R-:W-:-:S06]  /*0420*/  @!P2 FMUL R12, R12, 16777216 ;  /* 0x4b8000000c0ca820 */ /* 0x000fcc0000400000 */
[----:B------:R-:W1:Y:S02]  /*0430*/  MUFU.RCP R12, R12 ;  /* 0x0000000c000c7308 */ /* 0x000e640000001000 */
[----:B-1----:R-:W-:-:S04]  /*0440*/  FMUL R13, R12, R13 ;  /* 0x0000000d0c0d7220 */ /* 0x002fc80000400000 */
[-C--:B0-----:R-:W-:Y:S01]  /*0450*/  FMUL R5, R8, R13.reuse ;  /* 0x0000000d08057220 */ /* 0x081fe20000400000 */
[----:B------:R-:W-:-:S03]  /*0460*/  FMUL R13, R0, R13 ;  /* 0x0000000d000d7220 */ /* 0x000fc60000400000 */
[-CC-:B------:R-:W-:Y:S01]  /*0470*/  FFMA R9, R5, R19.reuse, R16.reuse ;  /* 0x0000001305097223 */ /* 0x180fe20000000010 */
[----:B------:R-:W-:Y:S01]  /*0480*/  FFMA R13, R13, R19, R16 ;  /* 0x000000130d0d7223 */ /* 0x000fe20000000010 */
[----:B------:R-:W0:Y:S03]  /*0490*/  LDC.64 R4, c[0x0][0x248] ;  /* 0x00009200ff047b82 */ /* 0x000e260000000a00 */
[----:B------:R-:W-:Y:S02]  /*04a0*/  FSETP.GT.AND P1, PT, R9, RZ, PT ;  /* 0x000000ff0900720b */ /* 0x000fe40003f24000 */
[----:B------:R-:W-:-:S11]  /*04b0*/  FSETP.GT.AND P2, PT, R13, RZ, PT ;  /* 0x000000ff0d00720b */ /* 0x000fd60003f44000 */
[-C--:B------:R-:W-:Y:S02]  /*04c0*/  @!P1 FMUL R9, R9, R18.reuse ;  /* 0x0000001209099220 */ /* 0x080fe40000400000 */
[----:B------:R-:W-:-:S03]  /*04d0*/  @!P2 FMUL R13, R13, R18 ;  /* 0x000000120d0da220 */ /* 0x000fc60000400000 */
[----:B------:R-:W-:Y:S01]  /*04e0*/  STS [R10], R9 ;  /* 0x000000090a007388 */ /* 0x000fe20000000800 */
[----:B0-----:R-:W-:-:S03]  /*04f0*/  IMAD.WIDE R4, R7, 0x4, R4 ;  /* 0x0000000407047825 */ /* 0x001fc600078e0204 */
[----:B------:R-:W-:Y:S01]  /*0500*/  STS [R10+0x200], R13 ;  /* 0x0002000d0a007388 */ /* 0x000fe20000000800 */
[----:B------:R-:W-:Y:S06]  /*0510*/  BAR.SYNC.DEFER_BLOCKING 0x0 ;  /* 0x0000000000007b1d */ /* 0x000fec0000010000 */
[----:B------:R-:W3:Y:S02]  /*0520*/  LDS.64 R14, [R6] ;  /* 0x00000000060e7984 */ /* 0x000ee40000000a00 */
[----:B---3--:R-:W-:Y:S01]  /*0530*/  FADD R2, R14, R2 ;  /* 0x000000020e027221 */ /* 0x008fe20000000000 */
[----:B------:R-:W-:Y:S01]  /*0540*/  FADD R3, R15, R3 ;  /* 0x000000030f037221 */ /* 0x000fe20000000000 */
[----:B------:R-:W-:Y:S06]  /*0550*/  @P0 EXIT ;  /* 0x000000000000094d */ /* 0x000fec0003800000 */
[----:B------:R-:W-:Y:S01]  /*0560*/  STG.E.64 desc[UR6][R4.64], R2 ;  /* 0x0000000204007986 */ /* 0x000fe2000c101b06 */
[----:B------:R-:W-:Y:S05]  /*0570*/  EXIT ;  /* 0x000000000000794d */ /* 0x000fea0003800000 */
.L_x_0:
[----:B------:R-:W-:-:S00]  /*0580*/  BRA `(.L_x_0) ;  /* 0xfffffffc00fc7947 */ /* 0x000fc0000383ffff */
[----:B------:R-:W-:-:S00]  /*0590*/  NOP ;  /* 0x0000000000007918 */ /* 0x000fc00000000000 */
        /* <DEDUP_REMOVED lines=14> */
.L_x_1:


//--------------------- .nv.global.init           --------------------------
	.section	.nv.global.init,"aw",@progbits
.nv.global.init:
	.type		_$_str,@object
	.size		_$_str,(_$_str_$_2 - _$_str)
_$_str:
        /*0000*/ 	.byte	0x5f, 0x5f, 0x43, 0x55, 0x44, 0x41, 0x5f, 0x46, 0x54, 0x5a, 0x00
	.type		_$_str_$_2,@object
	.size		_$_str_$_2,(.L_1 - _$_str_$_2)
_$_str_$_2:
        /*000b*/ 	.byte	0x5f, 0x5f, 0x43, 0x55, 0x44, 0x41, 0x5f, 0x50, 0x52, 0x45, 0x43, 0x5f, 0x53, 0x51, 0x52, 0x54
        /*001b*/ 	.byte	0x00
.L_1:


//--------------------- .nv.shared.triton_poi_fused__native_batch_norm_legit_no_training__prelu_kernel_add_12 --------------------------
	.section	.nv.shared.triton_poi_fused__native_batch_norm_legit_no_training__prelu_kernel_add_12,"aw",@nobits
	.sectionflags	@""
	.align	16
	.zero		1024


//--------------------- .nv.constant0.triton_poi_fused__native_batch_norm_legit_no_training__prelu_kernel_add_12 --------------------------
	.section	.nv.constant0.triton_poi_fused__native_batch_norm_legit_no_training__prelu_kernel_add_12,"a",@progbits
	.sectionflags	@""
	.align	4
.nv.constant0.triton_poi_fused__native_batch_norm_legit_no_training__prelu_kernel_add_12:
	.zero		600
